	.headerflags	@"EF_CUDA_TEXMODE_UNIFIED EF_CUDA_64BIT_ADDRESS EF_CUDA_ACCELERATORS EF_CUDA_SM90 EF_CUDA_VIRTUAL_SM(EF_CUDA_SM90)"
	.elftype	@"ET_EXEC"


//--------------------- .nv.info                  --------------------------
	.section	.nv.info,"",@"SHT_CUDA_INFO"
	.align	4


	//----- nvinfo : EIATTR_REGCOUNT
	.align		4
        /*0000*/ 	.byte	0x04, 0x2f
        /*0002*/ 	.short	(.L_1 - .L_0)
	.align		4
.L_0:
        /*0004*/ 	.word	index@(triton_poi_fused__to_copy_ne_9)
        /*0008*/ 	.word	0x0000000a


	//----- nvinfo : EIATTR_MIN_STACK_SIZE
	.align		4
.L_1:
        /*000c*/ 	.byte	0x04, 0x12
        /*000e*/ 	.short	(.L_3 - .L_2)
	.align		4
.L_2:
        /*0010*/ 	.word	index@(triton_poi_fused__to_copy_ne_9)
        /*0014*/ 	.word	0x00000000


	//----- nvinfo : EIATTR_FRAME_SIZE
	.align		4
.L_3:
        /*0018*/ 	.byte	0x04, 0x11
        /*001a*/ 	.short	(.L_5 - .L_4)
	.align		4
.L_4:
        /*001c*/ 	.word	index@(triton_poi_fused__to_copy_ne_9)
        /*0020*/ 	.word	0x00000000


	//----- nvinfo : EIATTR_MIN_STACK_SIZE
	.align		4
.L_5:
        /*0024*/ 	.byte	0x04, 0x12
        /*0026*/ 	.short	(.L_7 - .L_6)
	.align		4
.L_6:
        /*0028*/ 	.word	index@(triton_poi_fused__to_copy_ne_9)
        /*002c*/ 	.word	0x00000000
.L_7:


//--------------------- .nv.info.triton_poi_fused__to_copy_ne_9 --------------------------
	.section	.nv.info.triton_poi_fused__to_copy_ne_9,"",@"SHT_CUDA_INFO"
	.sectionflags	@""
	.align	4


	//----- nvinfo : EIATTR_CUDA_API_VERSION
	.align		4
        /*0000*/ 	.byte	0x04, 0x37
        /*0002*/ 	.short	(.L_9 - .L_8)
.L_8:
        /*0004*/ 	.word	0x0000007c


	//----- nvinfo : EIATTR_KPARAM_INFO
	.align		4
.L_9:
        /*0008*/ 	.byte	0x04, 0x17
        /*000a*/ 	.short	(.L_11 - .L_10)
.L_10:
        /*000c*/ 	.word	0x00000000
        /*0010*/ 	.short	0x0002
        /*0012*/ 	.short	0x0010
        /*0014*/ 	.byte	0x00, 0xf0, 0x11, 0x00


	//----- nvinfo : EIATTR_KPARAM_INFO
	.align		4
.L_11:
        /*0018*/ 	.byte	0x04, 0x17
        /*001a*/ 	.short	(.L_13 - .L_12)
.L_12:
        /*001c*/ 	.word	0x00000000
        /*0020*/ 	.short	0x0001
        /*0022*/ 	.short	0x0008
        /*0024*/ 	.byte	0x00, 0xf4, 0x21, 0x00


	//----- nvinfo : EIATTR_KPARAM_INFO
	.align		4
.L_13:
        /*0028*/ 	.byte	0x04, 0x17
        /*002a*/ 	.short	(.L_15 - .L_14)
.L_14:
        /*002c*/ 	.word	0x00000000
        /*0030*/ 	.short	0x0000
        /*0032*/ 	.short	0x0000
        /*0034*/ 	.byte	0x00, 0xf4, 0x21, 0x00


	//----- nvinfo : EIATTR_SPARSE_MMA_MASK
	.align		4
.L_15:
        /*0038*/ 	.byte	0x03, 0x50
        /*003a*/ 	.short	0x0000


	//----- nvinfo : EIATTR_MAXREG_COUNT
	.align		4
        /*003c*/ 	.byte	0x03, 0x1b
        /*003e*/ 	.short	0x00ff


	//----- nvinfo : EIATTR_EXIT_INSTR_OFFSETS
	.align		4
        /*0040*/ 	.byte	0x04, 0x1c
        /*0042*/ 	.short	(.L_17 - .L_16)


	//   ....[0]....
.L_16:
        /*0044*/ 	.word	0x00000120


	//   ....[1]....
        /*0048*/ 	.word	0x00000140


	//----- nvinfo : EIATTR_REQNTID
	.align		4
.L_17:
        /*004c*/ 	.byte	0x04, 0x10
        /*004e*/ 	.short	(.L_19 - .L_18)
.L_18:
        /*0050*/ 	.word	0x00000080
        /*0054*/ 	.word	0x00000001
        /*0058*/ 	.word	0x00000001


	//----- nvinfo : EIATTR_CRS_STACK_SIZE
	.align		4
.L_19:
        /*005c*/ 	.byte	0x04, 0x1e
        /*005e*/ 	.short	(.L_21 - .L_20)
.L_20:
        /*0060*/ 	.word	0x00000000


	//----- nvinfo : EIATTR_CBANK_PARAM_SIZE
	.align		4
.L_21:
        /*0064*/ 	.byte	0x03, 0x19
        /*0066*/ 	.short	0x0014


	//----- nvinfo : EIATTR_PARAM_CBANK
	.align		4
        /*0068*/ 	.byte	0x04, 0x0a
        /*006a*/ 	.short	(.L_23 - .L_22)
	.align		4
.L_22:
        /*006c*/ 	.word	index@(.nv.constant0.triton_poi_fused__to_copy_ne_9)
        /*0070*/ 	.short	0x0210
        /*0072*/ 	.short	0x0014


	//----- nvinfo : EIATTR_SW_WAR
	.align		4
.L_23:
        /*0074*/ 	.byte	0x04, 0x36
        /*0076*/ 	.short	(.L_25 - .L_24)
.L_24:
        /*0078*/ 	.word	0x00000008
.L_25:


//--------------------- .nv.callgraph             --------------------------
	.section	.nv.callgraph,"",@"SHT_CUDA_CALLGRAPH"
	.align	4
	.sectionentsize	8
	.align		4
        /*0000*/ 	.word	0x00000000
	.align		4
        /*0004*/ 	.word	0xffffffff
	.align		4
        /*0008*/ 	.word	0x00000000
	.align		4
        /*000c*/ 	.word	0xfffffffe
	.align		4
        /*0010*/ 	.word	0x00000000
	.align		4
        /*0014*/ 	.word	0xfffffffd
	.align		4
        /*0018*/ 	.word	0x00000000
	.align		4
        /*001c*/ 	.word	0xfffffffc


//--------------------- .text.triton_poi_fused__to_copy_ne_9 --------------------------
	.section	.text.triton_poi_fused__to_copy_ne_9,"ax",@progbits
	.align	128
        .global         triton_poi_fused__to_copy_ne_9
        .type           triton_poi_fused__to_copy_ne_9,@function
        .size           triton_poi_fused__to_copy_ne_9,(.L_x_3 - triton_poi_fused__to_copy_ne_9)
        .other          triton_poi_fused__to_copy_ne_9,@"STO_CUDA_ENTRY STV_DEFAULT"
triton_poi_fused__to_copy_ne_9:
.text.triton_poi_fused__to_copy_ne_9:
[----:B------:R-:W0:Y:S02]  /*0000*/  LDC R1, c[0x0][0x28] ;  /* 0x00000a00ff017b82 */ /* 0x000e240000000800 */
[----:B------:R-:W1:Y:S01]  /*0010*/  S2R R0, SR_TID.X ;  /* 0x0000000000007919 */ /* 0x000e620000002100 */
[----:B------:R-:W2:Y:S01]  /*0020*/  LDC.64 R4, c[0x0][0x218] ;  /* 0x00008600ff047b82 */ /* 0x000ea20000000a00 */
[----:B------:R-:W-:Y:S01]  /*0030*/  ULDC.64 UR4, c[0x0][0x208] ;  /* 0x0000820000047ab9 */ /* 0x000fe20000000a00 */
[----:B------:R-:W-:Y:S01]  /*0040*/  BSSY B0, `(.L_x_0) ;  /* 0x000000a000007945 */ /* 0x000fe20003800000 */
[----:B------:R-:W3:Y:S01]  /*0050*/  S2R R7, SR_CTAID.X ;  /* 0x0000000000077919 */ /* 0x000ee20000002500 */
[----:B------:R-:W-:Y:S01]  /*0060*/  IMAD.MOV.U32 R2, RZ, RZ, RZ ;  /* 0x000000ffff027224 */ /* 0x000fe200078e00ff */
[----:B-1----:R-:W-:-:S05]  /*0070*/  LOP3.LUT R0, R0, 0x7f, RZ, 0xc0, !PT ;  /* 0x0000007f00007812 */ /* 0x002fca00078ec0ff */
[----:B---3--:R-:W-:-:S05]  /*0080*/  IMAD R7, R7, 0x80, R0 ;  /* 0x0000008007077824 */ /* 0x008fca00078e0200 */
[----:B------:R-:W-:-:S13]  /*0090*/  ISETP.GE.AND P1, PT, R7, 0x100, PT ;  /* 0x000001000700780c */ /* 0x000fda0003f26270 */
[----:B--2---:R-:W-:Y:S05]  /*00a0*/  @P1 BRA `(.L_x_1) ;  /* 0x00000000000c1947 */ /* 0x004fea0003800000 */
[----:B------:R-:W1:Y:S02]  /*00b0*/  LDC.64 R2, c[0x0][0x210] ;  /* 0x00008400ff027b82 */ /* 0x000e640000000a00 */
[----:B-1----:R-:W-:-:S06]  /*00c0*/  IMAD.WIDE R2, R7, 0x4, R2 ;  /* 0x0000000407027825 */ /* 0x002fcc00078e0202 */
[----:B------:R1:W5:Y:S02]  /*00d0*/  LDG.E R2, desc[UR4][R2.64] ;  /* 0x0000000402027981 */ /* 0x000364000c1e1900 */
.L_x_1:
[----:B------:R-:W-:Y:S05]  /*00e0*/  BSYNC B0 ;  /* 0x0000000000007941 */ /* 0x000fea0003800000 */
.L_x_0:
[----:B-----5:R-:W-:Y:S01]  /*00f0*/  LOP3.LUT P0, RZ, R2, 0x7fffffff, RZ, 0xc0, !PT ;  /* 0x7fffffff02ff7812 */ /* 0x020fe2000780c0ff */
[----:B-1----:R-:W-:-:S03]  /*0100*/  IMAD.WIDE R2, R7, 0x4, R4 ;  /* 0x0000000407027825 */ /* 0x002fc600078e0204 */
[----:B------:R-:W-:Y:S01]  /*0110*/  FSEL R5, RZ, 1, !P0 ;  /* 0x3f800000ff057808 */ /* 0x000fe20004000000 */
[----:B------:R-:W-:Y:S08]  /*0120*/  @P1 EXIT ;  /* 0x000000000000194d */ /* 0x000ff00003800000 */
[----:B------:R-:W-:Y:S01]  /*0130*/  STG.E desc[UR4][R2.64], R5 ;  /* 0x0000000502007986 */ /* 0x000fe2000c101904 */
[----:B------:R-:W-:Y:S05]  /*0140*/  EXIT ;  /* 0x000000000000794d */ /* 0x000fea0003800000 */
.L_x_2:
[----:B------:R-:W-:-:S00]  /*0150*/  BRA `(.L_x_2) ;  /* 0xfffffffc00fc7947 */ /* 0x000fc0000383ffff */
[----:B------:R-:W-:-:S00]  /*0160*/  NOP ;  /* 0x0000000000007918 */ /* 0x000fc00000000000 */
        /* <DEDUP_REMOVED lines=9> */
.L_x_3:


//--------------------- .nv.constant0.triton_poi_fused__to_copy_ne_9 --------------------------
	.section	.nv.constant0.triton_poi_fused__to_copy_ne_9,"a",@progbits
	.sectionflags	@""
	.align	4
.nv.constant0.triton_poi_fused__to_copy_ne_9:
	.zero		548
